//
// Generated by NVIDIA NVVM Compiler
//
// Compiler Build ID: CL-36424714
// Cuda compilation tools, release 13.0, V13.0.88
// Based on NVVM 20.0.0
//

.version 9.0
.target sm_100
.address_size 64

	// .globl	_Z8wmma_kerILi2ELi1ELi8EEvP6__halfS1_jj
.global .align 1 .b8 _ZN30_INTERNAL_1143de0a_4_k_cu_main4cuda3std6ranges3__45__cpo4swapE[1];

.visible .entry _Z8wmma_kerILi2ELi1ELi8EEvP6__halfS1_jj(
	.param .u64 .ptr .align 1 _Z8wmma_kerILi2ELi1ELi8EEvP6__halfS1_jj_param_0,
	.param .u64 .ptr .align 1 _Z8wmma_kerILi2ELi1ELi8EEvP6__halfS1_jj_param_1,
	.param .u32 _Z8wmma_kerILi2ELi1ELi8EEvP6__halfS1_jj_param_2,
	.param .u32 _Z8wmma_kerILi2ELi1ELi8EEvP6__halfS1_jj_param_3
)
.maxntid 32
.minnctapersm 24
{
	.reg .pred 	%p<5>;
	.reg .b32 	%r<109>;
	.reg .b64 	%rd<16>;

	ld.param.u64 	%rd9, [_Z8wmma_kerILi2ELi1ELi8EEvP6__halfS1_jj_param_0];
	ld.param.u32 	%r89, [_Z8wmma_kerILi2ELi1ELi8EEvP6__halfS1_jj_param_3];
	cvta.to.global.u64 	%rd10, %rd9;
	mov.u32 	%r90, %ctaid.x;
	mov.u32 	%r91, %tid.x;
	mul.lo.s32 	%r92, %r90, %r89;
	shl.b32 	%r93, %r92, 5;
	mul.wide.u32 	%rd11, %r93, 2;
	add.s64 	%rd12, %rd10, %rd11;
	add.s64 	%rd13, %rd9, %rd11;
	and.b32  	%r94, %r91, 3;
	shl.b32 	%r95, %r91, 1;
	and.b32  	%r96, %r95, 56;
	or.b32  	%r97, %r94, %r96;
	mul.wide.u32 	%rd14, %r97, 4;
	add.s64 	%rd1, %rd13, %rd14;
	// begin inline asm
	ld.global.L2::256B.u32 %r1, [%rd1];

	// end inline asm
	add.s64 	%rd2, %rd1, 16;
	// begin inline asm
	ld.global.L2::256B.u32 %r2, [%rd2];

	// end inline asm
	add.s64 	%rd3, %rd1, 256;
	// begin inline asm
	ld.global.L2::256B.u32 %r3, [%rd3];

	// end inline asm
	add.s64 	%rd4, %rd1, 272;
	// begin inline asm
	ld.global.L2::256B.u32 %r4, [%rd4];

	// end inline asm
	xor.b32  	%r98, %r91, 31;
	mov.b32 	%r99, 1;
	shl.b32 	%r100, %r99, %r98;
	and.b32  	%r101, %r100, -5583719;
	setp.eq.s32 	%p1, %r101, 0;
	and.b32  	%r102, %r100, -257571946;
	setp.eq.s32 	%p2, %r102, 0;
	selp.b32 	%r103, -1275055104, 872428544, %p2;
	selp.b32 	%r104, -1275022336, 872461312, %p2;
	selp.b32 	%r83, %r104, %r103, %p1;
	and.b32  	%r105, %r100, 5583718;
	setp.eq.s32 	%p3, %r105, 0;
	and.b32  	%r106, %r100, 257571945;
	setp.eq.s32 	%p4, %r106, 0;
	selp.b32 	%r107, -1275055104, 872428544, %p4;
	selp.b32 	%r108, -1275022336, 872461312, %p4;
	selp.b32 	%r84, %r108, %r107, %p3;
	add.s64 	%rd5, %rd1, 512;
	// begin inline asm
	ld.global.L2::256B.u32 %r5, [%rd5];

	// end inline asm
	add.s64 	%rd6, %rd1, 528;
	// begin inline asm
	ld.global.L2::256B.u32 %r6, [%rd6];

	// end inline asm
	add.s64 	%rd7, %rd1, 768;
	// begin inline asm
	ld.global.L2::256B.u32 %r7, [%rd7];

	// end inline asm
	add.s64 	%rd8, %rd1, 784;
	// begin inline asm
	ld.global.L2::256B.u32 %r8, [%rd8];

	// end inline asm
	mov.b32 	%r88, 0;
	// begin inline asm
	mma.sync.aligned.m16n8k16.row.col.f16.f16.f16.f16 {%r9, %r10}, {%r83, %r83, %r83, %r84}, {%r1, %r2}, {%r88, %r88};
	
	// end inline asm
	// begin inline asm
	mma.sync.aligned.m16n8k16.row.col.f16.f16.f16.f16 {%r19, %r20}, {%r83, %r83, %r83, %r84}, {%r3, %r4}, {%r88, %r88};
	
	// end inline asm
	// begin inline asm
	mma.sync.aligned.m16n8k16.row.col.f16.f16.f16.f16 {%r29, %r30}, {%r83, %r83, %r83, %r84}, {%r9, %r19}, {%r88, %r88};
	
	// end inline asm
	// begin inline asm
	mma.sync.aligned.m16n8k16.row.col.f16.f16.f16.f16 {%r39, %r40}, {%r83, %r83, %r83, %r84}, {%r10, %r20}, {%r88, %r88};
	
	// end inline asm
	add.s64 	%rd15, %rd12, %rd14;
	st.global.u32 	[%rd15], %r29;
	st.global.u32 	[%rd15+16], %r39;
	st.global.u32 	[%rd15+256], %r30;
	st.global.u32 	[%rd15+272], %r40;
	// begin inline asm
	mma.sync.aligned.m16n8k16.row.col.f16.f16.f16.f16 {%r49, %r50}, {%r83, %r83, %r83, %r84}, {%r5, %r6}, {%r88, %r88};
	
	// end inline asm
	// begin inline asm
	mma.sync.aligned.m16n8k16.row.col.f16.f16.f16.f16 {%r59, %r60}, {%r83, %r83, %r83, %r84}, {%r7, %r8}, {%r88, %r88};
	
	// end inline asm
	// begin inline asm
	mma.sync.aligned.m16n8k16.row.col.f16.f16.f16.f16 {%r69, %r70}, {%r83, %r83, %r83, %r84}, {%r49, %r59}, {%r88, %r88};
	
	// end inline asm
	// begin inline asm
	mma.sync.aligned.m16n8k16.row.col.f16.f16.f16.f16 {%r79, %r80}, {%r83, %r83, %r83, %r84}, {%r50, %r60}, {%r88, %r88};
	
	// end inline asm
	st.global.u32 	[%rd15+512], %r69;
	st.global.u32 	[%rd15+528], %r79;
	st.global.u32 	[%rd15+768], %r70;
	st.global.u32 	[%rd15+784], %r80;
	ret;

}


// ===== COMPILED SASS (sm_100) =====

	.target	sm_100

	.elftype	@"ET_EXEC"


//--------------------- .note.nv.tkinfo           --------------------------
	.section	.note.nv.tkinfo,"",@"SHT_NOTE"
	.sectionflags	@"SHF_NOTE_NV_TKINFO"
	.tkinfo
        /*0018*/ 	.word	0x00000002
        /*0030*/ 	.string	""
        /*0030*/ 	.string	"ptxas"
        /*0030*/ 	.string	"Cuda compilation tools, release 13.0, V13.0.88"
        /*0030*/ 	.string	"Build cuda_13.0.r13.0/compiler.36424714_0"
        /*0030*/ 	.string	"-arch sm_100 -m 64 "



//--------------------- .note.nv.cuinfo           --------------------------
	.section	.note.nv.cuinfo,"",@"SHT_NOTE"
	.sectionflags	@"SHF_NOTE_NV_CUINFO"
        /*0018*/ 	.short	0x0002
        /*001a*/ 	.short	0x0064
        /*001c*/ 	.short	0x0082
	.zero		2


//--------------------- .nv.info                  --------------------------
	.section	.nv.info,"",@"SHT_CUDA_INFO"
	.align	4


	//----- nvinfo : EIATTR_REGCOUNT
	.align		4
        /*0000*/ 	.byte	0x04, 0x2f
        /*0002*/ 	.short	(.L_2 - .L_1)
	.align		4
.L_1:
        /*0004*/ 	.word	index@(_Z8wmma_kerILi2ELi1ELi8EEvP6__halfS1_jj)
        /*0008*/ 	.word	0x00000014


	//----- nvinfo : EIATTR_FRAME_SIZE
	.align		4
.L_2:
        /*000c*/ 	.byte	0x04, 0x11
        /*000e*/ 	.short	(.L_4 - .L_3)
	.align		4
.L_3:
        /*0010*/ 	.word	index@(_Z8wmma_kerILi2ELi1ELi8EEvP6__halfS1_jj)
        /*0014*/ 	.word	0x00000000


	//----- nvinfo : EIATTR_MIN_STACK_SIZE
	.align		4
.L_4:
        /*0018*/ 	.byte	0x04, 0x12
        /*001a*/ 	.short	(.L_6 - .L_5)
	.align		4
.L_5:
        /*001c*/ 	.word	index@(_Z8wmma_kerILi2ELi1ELi8EEvP6__halfS1_jj)
        /*0020*/ 	.word	0x00000000
.L_6:


//--------------------- .nv.compat                --------------------------
	.section	.nv.compat,"",@"SHT_CUDA_COMPAT_INFO"
	.align	4
        /*0000*/ 	.byte	0x02, 0x09, 0x00, 0x00, 0x02, 0x02, 0x01, 0x00, 0x02, 0x05, 0x05, 0x00, 0x03, 0x07, 0x01, 0x01
        /*0010*/ 	.byte	0x02, 0x03, 0x00, 0x00, 0x02, 0x06, 0x01, 0x00, 0x04, 0x0b, 0x08, 0x00, 0x09, 0x00, 0x00, 0x00
        /*0020*/ 	.byte	0x00, 0x00, 0x00, 0x00


//--------------------- .nv.info._Z8wmma_kerILi2ELi1ELi8EEvP6__halfS1_jj --------------------------
	.section	.nv.info._Z8wmma_kerILi2ELi1ELi8EEvP6__halfS1_jj,"",@"SHT_CUDA_INFO"
	.sectionflags	@""
	.align	4


	//----- nvinfo : EIATTR_CUDA_API_VERSION
	.align		4
        /*0000*/ 	.byte	0x04, 0x37
        /*0002*/ 	.short	(.L_8 - .L_7)
.L_7:
        /*0004*/ 	.word	0x00000082


	//----- nvinfo : EIATTR_KPARAM_INFO
	.align		4
.L_8:
        /*0008*/ 	.byte	0x04, 0x17
        /*000a*/ 	.short	(.L_10 - .L_9)
.L_9:
        /*000c*/ 	.word	0x00000000
        /*0010*/ 	.short	0x0003
        /*0012*/ 	.short	0x0014
        /*0014*/ 	.byte	0x00, 0xf0, 0x11, 0x00


	//----- nvinfo : EIATTR_KPARAM_INFO
	.align		4
.L_10:
        /*0018*/ 	.byte	0x04, 0x17
        /*001a*/ 	.short	(.L_12 - .L_11)
.L_11:
        /*001c*/ 	.word	0x00000000
        /*0020*/ 	.short	0x0002
        /*0022*/ 	.short	0x0010
        /*0024*/ 	.byte	0x00, 0xf0, 0x11, 0x00


	//----- nvinfo : EIATTR_KPARAM_INFO
	.align		4
.L_12:
        /*0028*/ 	.byte	0x04, 0x17
        /*002a*/ 	.short	(.L_14 - .L_13)
.L_13:
        /*002c*/ 	.word	0x00000000
        /*0030*/ 	.short	0x0001
        /*0032*/ 	.short	0x0008
        /*0034*/ 	.byte	0x00, 0xf5, 0x21, 0x00


	//----- nvinfo : EIATTR_KPARAM_INFO
	.align		4
.L_14:
        /*0038*/ 	.byte	0x04, 0x17
        /*003a*/ 	.short	(.L_16 - .L_15)
.L_15:
        /*003c*/ 	.word	0x00000000
        /*0040*/ 	.short	0x0000
        /*0042*/ 	.short	0x0000
        /*0044*/ 	.byte	0x00, 0xf5, 0x21, 0x00


	//----- nvinfo : EIATTR_SPARSE_MMA_MASK
	.align		4
.L_16:
        /*0048*/ 	.byte	0x03, 0x50
        /*004a*/ 	.short	0x0000


	//----- nvinfo : EIATTR_MAXREG_COUNT
	.align		4
        /*004c*/ 	.byte	0x03, 0x1b
        /*004e*/ 	.short	0x0050


	//----- nvinfo : EIATTR_MERCURY_ISA_VERSION
	.align		4
        /*0050*/ 	.byte	0x03, 0x5f
        /*0052*/ 	.short	0x0101


	//----- nvinfo : EIATTR_VRC_CTA_INIT_COUNT
	.align		4
        /*0054*/ 	.byte	0x02, 0x4a
	.zero		1
	.zero		1


	//----- nvinfo : EIATTR_EXIT_INSTR_OFFSETS
	.align		4
        /*0058*/ 	.byte	0x04, 0x1c
        /*005a*/ 	.short	(.L_18 - .L_17)


	//   ....[0]....
.L_17:
        /*005c*/ 	.word	0x000003a0


	//----- nvinfo : EIATTR_MAX_THREADS
	.align		4
.L_18:
        /*0060*/ 	.byte	0x04, 0x05
        /*0062*/ 	.short	(.L_20 - .L_19)
.L_19:
        /*0064*/ 	.word	0x00000020
        /*0068*/ 	.word	0x00000001
        /*006c*/ 	.word	0x00000001


	//----- nvinfo : EIATTR_CBANK_PARAM_SIZE
	.align		4
.L_20:
        /*0070*/ 	.byte	0x03, 0x19
        /*0072*/ 	.short	0x0018


	//----- nvinfo : EIATTR_PARAM_CBANK
	.align		4
        /*0074*/ 	.byte	0x04, 0x0a
        /*0076*/ 	.short	(.L_22 - .L_21)
	.align		4
.L_21:
        /*0078*/ 	.word	index@(.nv.constant0._Z8wmma_kerILi2ELi1ELi8EEvP6__halfS1_jj)
        /*007c*/ 	.short	0x0380
        /*007e*/ 	.short	0x0018


	//----- nvinfo : EIATTR_SW_WAR
	.align		4
.L_22:
        /*0080*/ 	.byte	0x04, 0x36
        /*0082*/ 	.short	(.L_24 - .L_23)
.L_23:
        /*0084*/ 	.word	0x00000008
.L_24:


//--------------------- .nv.callgraph             --------------------------
	.section	.nv.callgraph,"",@"SHT_CUDA_CALLGRAPH"
	.align	4
	.sectionentsize	8
	.align		4
        /*0000*/ 	.word	0x00000000
	.align		4
        /*0004*/ 	.word	0xffffffff
	.align		4
        /*0008*/ 	.word	0x00000000
	.align		4
        /*000c*/ 	.word	0xfffffffe
	.align		4
        /*0010*/ 	.word	0x00000000
	.align		4
        /*0014*/ 	.word	0xfffffffd
	.align		4
        /*0018*/ 	.word	0x00000000
	.align		4
        /*001c*/ 	.word	0xfffffffc


//--------------------- .nv.constant4             --------------------------
	.section	.nv.constant4,"a",@progbits
	.align	8
	.align		8
.nv.constant4:
        /*0000*/ 	.dword	_ZN30_INTERNAL_1143de0a_4_k_cu_main4cuda3std6ranges3__45__cpo4swapE


//--------------------- .text._Z8wmma_kerILi2ELi1ELi8EEvP6__halfS1_jj --------------------------
	.section	.text._Z8wmma_kerILi2ELi1ELi8EEvP6__halfS1_jj,"ax",@progbits
	.align	128
        .global         _Z8wmma_kerILi2ELi1ELi8EEvP6__halfS1_jj
        .type           _Z8wmma_kerILi2ELi1ELi8EEvP6__halfS1_jj,@function
        .size           _Z8wmma_kerILi2ELi1ELi8EEvP6__halfS1_jj,(.L_x_1 - _Z8wmma_kerILi2ELi1ELi8EEvP6__halfS1_jj)
        .other          _Z8wmma_kerILi2ELi1ELi8EEvP6__halfS1_jj,@"STO_CUDA_ENTRY STV_DEFAULT"
_Z8wmma_kerILi2ELi1ELi8EEvP6__halfS1_jj:
.text._Z8wmma_kerILi2ELi1ELi8EEvP6__halfS1_jj:
[----:B------:R-:W-:Y:S01]  /*0000*/  LDC R1, c[0x0][0x37c] ;  /* 0x0000df00ff017b82 */ /* 0x000fe20000000800 */
[----:B------:R-:W0:Y:S07]  /*0010*/  S2R R4, SR_TID.X ;  /* 0x0000000000047919 */ /* 0x000e2e0000002100 */
[----:B------:R-:W1:Y:S08]  /*0020*/  S2UR UR4, SR_CTAID.X ;  /* 0x00000000000479c3 */ /* 0x000e700000002500 */
[----:B------:R-:W1:Y:S08]  /*0030*/  LDC R0, c[0x0][0x394] ;  /* 0x0000e500ff007b82 */ /* 0x000e700000000800 */
[----:B------:R-:W2:Y:S01]  /*0040*/  LDC.64 R2, c[0x0][0x380] ;  /* 0x0000e000ff027b82 */ /* 0x000ea20000000a00 */
[----:B0-----:R-:W-:-:S02]  /*0050*/  IMAD.SHL.U32 R7, R4, 0x2, RZ ;  /* 0x0000000204077824 */ /* 0x001fc400078e00ff */
[----:B-1----:R-:W-:Y:S01]  /*0060*/  IMAD R0, R0, UR4, RZ ;  /* 0x0000000400007c24 */ /* 0x002fe2000f8e02ff */
[----:B------:R-:W0:Y:S03]  /*0070*/  LDCU.64 UR4, c[0x0][0x358] ;  /* 0x00006b00ff0477ac */ /* 0x000e260008000a00 */
[----:B------:R-:W-:Y:S01]  /*0080*/  IMAD.SHL.U32 R5, R0, 0x20, RZ ;  /* 0x0000002000057824 */ /* 0x000fe200078e00ff */
[----:B------:R-:W-:-:S03]  /*0090*/  LOP3.LUT R0, R4, 0x3, RZ, 0xc0, !PT ;  /* 0x0000000304007812 */ /* 0x000fc600078ec0ff */
[----:B--2---:R-:W-:Y:S01]  /*00a0*/  IMAD.WIDE.U32 R2, R5, 0x2, R2 ;  /* 0x0000000205027825 */ /* 0x004fe200078e0002 */
[----:B------:R-:W-:-:S05]  /*00b0*/  LOP3.LUT R7, R0, 0x38, R7, 0xf8, !PT ;  /* 0x0000003800077812 */ /* 0x000fca00078ef807 */
[----:B------:R-:W-:-:S05]  /*00c0*/  IMAD.WIDE.U32 R2, R7, 0x4, R2 ;  /* 0x0000000407027825 */ /* 0x000fca00078e0002 */
[----:B0-----:R-:W2:Y:S04]  /*00d0*/  LDG.E.LTC256B R10, desc[UR4][R2.64+0x100] ;  /* 0x00010004020a7981 */ /* 0x001ea8000c1e1930 */
[----:B------:R-:W2:Y:S04]  /*00e0*/  LDG.E.LTC256B R11, desc[UR4][R2.64+0x110] ;  /* 0x00011004020b7981 */ /* 0x000ea8000c1e1930 */
[----:B------:R-:W3:Y:S04]  /*00f0*/  LDG.E.LTC256B R14, desc[UR4][R2.64] ;  /* 0x00000004020e7981 */ /* 0x000ee8000c1e1930 */
[----:B------:R-:W3:Y:S04]  /*0100*/  LDG.E.LTC256B R15, desc[UR4][R2.64+0x10] ;  /* 0x00001004020f7981 */ /* 0x000ee8000c1e1930 */
[----:B------:R-:W4:Y:S04]  /*0110*/  LDG.E.LTC256B R8, desc[UR4][R2.64+0x200] ;  /* 0x0002000402087981 */ /* 0x000f28000c1e1930 */
[----:B------:R-:W4:Y:S04]  /*0120*/  LDG.E.LTC256B R9, desc[UR4][R2.64+0x210] ;  /* 0x0002100402097981 */ /* 0x000f28000c1e1930 */
[----:B------:R-:W5:Y:S04]  /*0130*/  LDG.E.LTC256B R12, desc[UR4][R2.64+0x300] ;  /* 0x00030004020c7981 */ /* 0x000f68000c1e1930 */
[----:B------:R-:W5:Y:S01]  /*0140*/  LDG.E.LTC256B R13, desc[UR4][R2.64+0x310] ;  /* 0x00031004020d7981 */ /* 0x000f62000c1e1930 */
[----:B------:R-:W-:Y:S01]  /*0150*/  IMAD.MOV.U32 R5, RZ, RZ, 0x1 ;  /* 0x00000001ff057424 */ /* 0x000fe200078e00ff */
[----:B------:R-:W-:Y:S01]  /*0160*/  LOP3.LUT R0, R4, 0x1f, RZ, 0x3c, !PT ;  /* 0x0000001f04007812 */ /* 0x000fe200078e3cff */
[----:B------:R-:W-:-:S03]  /*0170*/  IMAD.MOV.U32 R7, RZ, RZ, -0x4bffcc00 ;  /* 0xb4003400ff077424 */ /* 0x000fc600078e00ff */
[----:B------:R-:W-:-:S04]  /*0180*/  SHF.L.U32 R0, R5, R0, RZ ;  /* 0x0000000005007219 */ /* 0x000fc800000006ff */
[C---:B------:R-:W-:Y:S02]  /*0190*/  LOP3.LUT P0, RZ, R0.reuse, 0xffaacc99, RZ, 0xc0, !PT ;  /* 0xffaacc9900ff7812 */ /* 0x040fe4000780c0ff */
[C---:B------:R-:W-:Y:S02]  /*01a0*/  LOP3.LUT P2, RZ, R0.reuse, 0x553366, RZ, 0xc0, !PT ;  /* 0x0055336600ff7812 */ /* 0x040fe4000784c0ff */
[C---:B------:R-:W-:Y:S02]  /*01b0*/  LOP3.LUT P1, RZ, R0.reuse, 0xf0a5c396, RZ, 0xc0, !PT ;  /* 0xf0a5c39600ff7812 */ /* 0x040fe4000782c0ff */
[----:B------:R-:W-:Y:S02]  /*01c0*/  LOP3.LUT P3, RZ, R0, 0xf5a3c69, RZ, 0xc0, !PT ;  /* 0x0f5a3c6900ff7812 */ /* 0x000fe4000786c0ff */
[----:B------:R-:W-:Y:S02]  /*01d0*/  MOV R0, 0xb400b400 ;  /* 0xb400b40000007802 */ /* 0x000fe40000000f00 */
[----:B------:R-:W-:-:S02]  /*01e0*/  SEL R4, R7, 0x34003400, !P1 ;  /* 0x3400340007047807 */ /* 0x000fc40004800000 */
[----:B------:R-:W-:Y:S02]  /*01f0*/  SEL R7, R7, 0x34003400, !P3 ;  /* 0x3400340007077807 */ /* 0x000fe40005800000 */
[C---:B------:R-:W-:Y:S02]  /*0200*/  @!P0 SEL R4, R0.reuse, 0x3400b400, !P1 ;  /* 0x3400b40000048807 */ /* 0x040fe40004800000 */
[----:B------:R-:W-:-:S03]  /*0210*/  @!P2 SEL R7, R0, 0x3400b400, !P3 ;  /* 0x3400b4000007a807 */ /* 0x000fc60005800000 */
[--C-:B------:R-:W-:Y:S02]  /*0220*/  IMAD.MOV.U32 R5, RZ, RZ, R4.reuse ;  /* 0x000000ffff057224 */ /* 0x100fe400078e0004 */
[----:B------:R-:W-:-:S07]  /*0230*/  IMAD.MOV.U32 R6, RZ, RZ, R4 ;  /* 0x000000ffff067224 */ /* 0x000fce00078e0004 */
[C---:B--2---:R-:W-:Y:S08]  /*0240*/  HMMA.16816.F16 R10, R4.reuse, R10, RZ ;  /* 0x0000000a040a723c */ /* 0x044ff000000008ff */
[C---:B---3--:R-:W-:Y:S08]  /*0250*/  HMMA.16816.F16 R16, R4.reuse, R14, RZ ;  /* 0x0000000e0410723c */ /* 0x048ff000000008ff */
[----:B----4-:R-:W-:Y:S03]  /*0260*/  HMMA.16816.F16 R8, R4, R8, RZ ;  /* 0x000000080408723c */ /* 0x010fe600000008ff */
[----:B------:R-:W-:-:S05]  /*0270*/  IMAD.MOV.U32 R15, RZ, RZ, R10 ;  /* 0x000000ffff0f7224 */ /* 0x000fca00078e000a */
[----:B-----5:R-:W-:Y:S03]  /*0280*/  HMMA.16816.F16 R12, R4, R12, RZ ;  /* 0x0000000c040c723c */ /* 0x020fe600000008ff */
[----:B------:R-:W-:Y:S01]  /*0290*/  MOV R14, R16 ;  /* 0x00000010000e7202 */ /* 0x000fe20000000f00 */
[----:B------:R-:W-:-:S06]  /*02a0*/  IMAD.MOV.U32 R10, RZ, RZ, R17 ;  /* 0x000000ffff0a7224 */ /* 0x000fcc00078e0011 */
[----:B------:R-:W-:Y:S01]  /*02b0*/  HMMA.16816.F16 R14, R4, R14, RZ ;  /* 0x0000000e040e723c */ /* 0x000fe200000008ff */
[----:B------:R-:W-:-:S07]  /*02c0*/  IMAD.MOV.U32 R16, RZ, RZ, R8 ;  /* 0x000000ffff107224 */ /* 0x000fce00078e0008 */
[----:B------:R-:W-:Y:S01]  /*02d0*/  HMMA.16816.F16 R10, R4, R10, RZ ;  /* 0x0000000a040a723c */ /* 0x000fe200000008ff */
[----:B------:R-:W-:Y:S01]  /*02e0*/  MOV R17, R12 ;  /* 0x0000000c00117202 */ /* 0x000fe20000000f00 */
[----:B------:R-:W-:-:S06]  /*02f0*/  IMAD.MOV.U32 R12, RZ, RZ, R9 ;  /* 0x000000ffff0c7224 */ /* 0x000fcc00078e0009 */
[C---:B------:R-:W-:Y:S03]  /*0300*/  HMMA.16816.F16 R16, R4.reuse, R16, RZ ;  /* 0x000000100410723c */ /* 0x040fe600000008ff */
[----:B------:R-:W-:Y:S04]  /*0310*/  STG.E desc[UR4][R2.64], R14 ;  /* 0x0000000e02007986 */ /* 0x000fe8000c101904 */
[----:B------:R-:W-:Y:S01]  /*0320*/  STG.E desc[UR4][R2.64+0x100], R15 ;  /* 0x0001000f02007986 */ /* 0x000fe2000c101904 */
[----:B------:R-:W-:Y:S03]  /*0330*/  HMMA.16816.F16 R4, R4, R12, RZ ;  /* 0x0000000c0404723c */ /* 0x000fe600000008ff */
[----:B------:R-:W-:Y:S04]  /*0340*/  STG.E desc[UR4][R2.64+0x10], R10 ;  /* 0x0000100a02007986 */ /* 0x000fe8000c101904 */
[----:B------:R-:W-:Y:S04]  /*0350*/  STG.E desc[UR4][R2.64+0x110], R11 ;  /* 0x0001100b02007986 */ /* 0x000fe8000c101904 */
[----:B------:R-:W-:Y:S04]  /*0360*/  STG.E desc[UR4][R2.64+0x200], R16 ;  /* 0x0002001002007986 */ /* 0x000fe8000c101904 */
[----:B------:R-:W-:Y:S04]  /*0370*/  STG.E desc[UR4][R2.64+0x300], R17 ;  /* 0x0003001102007986 */ /* 0x000fe8000c101904 */
[----:B------:R-:W-:Y:S04]  /*0380*/  STG.E desc[UR4][R2.64+0x210], R4 ;  /* 0x0002100402007986 */ /* 0x000fe8000c101904 */
[----:B------:R-:W-:Y:S01]  /*0390*/  STG.E desc[UR4][R2.64+0x310], R5 ;  /* 0x0003100502007986 */ /* 0x000fe2000c101904 */
[----:B------:R-:W-:Y:S05]  /*03a0*/  EXIT ;  /* 0x000000000000794d */ /* 0x000fea0003800000 */
.L_x_0:
[----:B------:R-:W-:-:S00]  /*03b0*/  BRA `(.L_x_0) ;  /* 0xfffffffc00fc7947 */ /* 0x000fc0000383ffff */
[----:B------:R-:W-:-:S00]  /*03c0*/  NOP ;  /* 0x0000000000007918 */ /* 0x000fc00000000000 */
        /* <DEDUP_REMOVED lines=11> */
.L_x_1:


//--------------------- .nv.shared.reserved.0     --------------------------
	.section	.nv.shared.reserved.0,"aw",@nobits
	.weak		__nv_reservedSMEM_offset_0_alias
	.size		__nv_reservedSMEM_offset_0_alias, 0, 64
	.other		__nv_reservedSMEM_offset_0_alias,@"STO_CUDA_RESERVED_SHARED STV_DEFAULT"
__nv_reservedSMEM_offset_0_alias:
	.zero		0
	.zero		64


//--------------------- .nv.global                --------------------------
	.section	.nv.global,"aw",@nobits
.nv.global:
	.type		_ZN30_INTERNAL_1143de0a_4_k_cu_main4cuda3std6ranges3__45__cpo4swapE,@object
	.size		_ZN30_INTERNAL_1143de0a_4_k_cu_main4cuda3std6ranges3__45__cpo4swapE,(.L_0 - _ZN30_INTERNAL_1143de0a_4_k_cu_main4cuda3std6ranges3__45__cpo4swapE)
_ZN30_INTERNAL_1143de0a_4_k_cu_main4cuda3std6ranges3__45__cpo4swapE:
	.zero		1
.L_0:


//--------------------- .nv.constant0._Z8wmma_kerILi2ELi1ELi8EEvP6__halfS1_jj --------------------------
	.section	.nv.constant0._Z8wmma_kerILi2ELi1ELi8EEvP6__halfS1_jj,"a",@progbits
	.sectionflags	@""
	.align	4
.nv.constant0._Z8wmma_kerILi2ELi1ELi8EEvP6__halfS1_jj:
	.zero		920


//--------------------- SYMBOLS --------------------------

	.type		.nv.reservedSmem.offset0,@object
	.size		.nv.reservedSmem.offset0,0x4
